	.headerflags	@"EF_CUDA_TEXMODE_UNIFIED EF_CUDA_64BIT_ADDRESS EF_CUDA_ACCELERATORS EF_CUDA_SM90 EF_CUDA_VIRTUAL_SM(EF_CUDA_SM90)"
	.elftype	@"ET_EXEC"


//--------------------- .nv.info                  --------------------------
	.section	.nv.info,"",@"SHT_CUDA_INFO"
	.align	4


	//----- nvinfo : EIATTR_REGCOUNT
	.align		4
        /*0000*/ 	.byte	0x04, 0x2f
        /*0002*/ 	.short	(.L_3 - .L_2)
	.align		4
.L_2:
        /*0004*/ 	.word	index@(triton_poi_fused__native_batch_norm_legit_no_training__prelu_kernel_cat_3)
        /*0008*/ 	.word	0x0000001e


	//----- nvinfo : EIATTR_MIN_STACK_SIZE
	.align		4
.L_3:
        /*000c*/ 	.byte	0x04, 0x12
        /*000e*/ 	.short	(.L_5 - .L_4)
	.align		4
.L_4:
        /*0010*/ 	.word	index@(triton_poi_fused__native_batch_norm_legit_no_training__prelu_kernel_cat_3)
        /*0014*/ 	.word	0x00000000


	//----- nvinfo : EIATTR_FRAME_SIZE
	.align		4
.L_5:
        /*0018*/ 	.byte	0x04, 0x11
        /*001a*/ 	.short	(.L_7 - .L_6)
	.align		4
.L_6:
        /*001c*/ 	.word	index@(triton_poi_fused__native_batch_norm_legit_no_training__prelu_kernel_cat_3)
        /*0020*/ 	.word	0x00000000


	//----- nvinfo : EIATTR_MIN_STACK_SIZE
	.align		4
.L_7:
        /*0024*/ 	.byte	0x04, 0x12
        /*0026*/ 	.short	(.L_9 - .L_8)
	.align		4
.L_8:
        /*0028*/ 	.word	index@(triton_poi_fused__native_batch_norm_legit_no_training__prelu_kernel_cat_3)
        /*002c*/ 	.word	0x00000000
.L_9:


//--------------------- .nv.info.triton_poi_fused__native_batch_norm_legit_no_training__prelu_kernel_cat_3 --------------------------
	.section	.nv.info.triton_poi_fused__native_batch_norm_legit_no_training__prelu_kernel_cat_3,"",@"SHT_CUDA_INFO"
	.sectionflags	@""
	.align	4


	//----- nvinfo : EIATTR_CUDA_API_VERSION
	.align		4
        /*0000*/ 	.byte	0x04, 0x37
        /*0002*/ 	.short	(.L_11 - .L_10)
.L_10:
        /*0004*/ 	.word	0x0000007c


	//----- nvinfo : EIATTR_KPARAM_INFO
	.align		4
.L_11:
        /*0008*/ 	.byte	0x04, 0x17
        /*000a*/ 	.short	(.L_13 - .L_12)
.L_12:
        /*000c*/ 	.word	0x00000000
        /*0010*/ 	.short	0x000b
        /*0012*/ 	.short	0x0058
        /*0014*/ 	.byte	0x00, 0xf0, 0x11, 0x00


	//----- nvinfo : EIATTR_KPARAM_INFO
	.align		4
.L_13:
        /*0018*/ 	.byte	0x04, 0x17
        /*001a*/ 	.short	(.L_15 - .L_14)
.L_14:
        /*001c*/ 	.word	0x00000000
        /*0020*/ 	.short	0x000a
        /*0022*/ 	.short	0x0050
        /*0024*/ 	.byte	0x00, 0xf4, 0x21, 0x00


	//----- nvinfo : EIATTR_KPARAM_INFO
	.align		4
.L_15:
        /*0028*/ 	.byte	0x04, 0x17
        /*002a*/ 	.short	(.L_17 - .L_16)
.L_16:
        /*002c*/ 	.word	0x00000000
        /*0030*/ 	.short	0x0009
        /*0032*/ 	.short	0x0048
        /*0034*/ 	.byte	0x00, 0xf4, 0x21, 0x00


	//----- nvinfo : EIATTR_KPARAM_INFO
	.align		4
.L_17:
        /*0038*/ 	.byte	0x04, 0x17
        /*003a*/ 	.short	(.L_19 - .L_18)
.L_18:
        /*003c*/ 	.word	0x00000000
        /*0040*/ 	.short	0x0008
        /*0042*/ 	.short	0x0040
        /*0044*/ 	.byte	0x00, 0xf4, 0x21, 0x00


	//----- nvinfo : EIATTR_KPARAM_INFO
	.align		4
.L_19:
        /*0048*/ 	.byte	0x04, 0x17
        /*004a*/ 	.short	(.L_21 - .L_20)
.L_20:
        /*004c*/ 	.word	0x00000000
        /*0050*/ 	.short	0x0007
        /*0052*/ 	.short	0x0038
        /*0054*/ 	.byte	0x00, 0xf4, 0x21, 0x00


	//----- nvinfo : EIATTR_KPARAM_INFO
	.align		4
.L_21:
        /*0058*/ 	.byte	0x04, 0x17
        /*005a*/ 	.short	(.L_23 - .L_22)
.L_22:
        /*005c*/ 	.word	0x00000000
        /*0060*/ 	.short	0x0006
        /*0062*/ 	.short	0x0030
        /*0064*/ 	.byte	0x00, 0xf4, 0x21, 0x00


	//----- nvinfo : EIATTR_KPARAM_INFO
	.align		4
.L_23:
        /*0068*/ 	.byte	0x04, 0x17
        /*006a*/ 	.short	(.L_25 - .L_24)
.L_24:
        /*006c*/ 	.word	0x00000000
        /*0070*/ 	.short	0x0005
        /*0072*/ 	.short	0x0028
        /*0074*/ 	.byte	0x00, 0xf4, 0x21, 0x00


	//----- nvinfo : EIATTR_KPARAM_INFO
	.align		4
.L_25:
        /*0078*/ 	.byte	0x04, 0x17
        /*007a*/ 	.short	(.L_27 - .L_26)
.L_26:
        /*007c*/ 	.word	0x00000000
        /*0080*/ 	.short	0x0004
        /*0082*/ 	.short	0x0020
        /*0084*/ 	.byte	0x00, 0xf4, 0x21, 0x00


	//----- nvinfo : EIATTR_KPARAM_INFO
	.align		4
.L_27:
        /*0088*/ 	.byte	0x04, 0x17
        /*008a*/ 	.short	(.L_29 - .L_28)
.L_28:
        /*008c*/ 	.word	0x00000000
        /*0090*/ 	.short	0x0003
        /*0092*/ 	.short	0x0018
        /*0094*/ 	.byte	0x00, 0xf4, 0x21, 0x00


	//----- nvinfo : EIATTR_KPARAM_INFO
	.align		4
.L_29:
        /*0098*/ 	.byte	0x04, 0x17
        /*009a*/ 	.short	(.L_31 - .L_30)
.L_30:
        /*009c*/ 	.word	0x00000000
        /*00a0*/ 	.short	0x0002
        /*00a2*/ 	.short	0x0010
        /*00a4*/ 	.byte	0x00, 0xf4, 0x21, 0x00


	//----- nvinfo : EIATTR_KPARAM_INFO
	.align		4
.L_31:
        /*00a8*/ 	.byte	0x04, 0x17
        /*00aa*/ 	.short	(.L_33 - .L_32)
.L_32:
        /*00ac*/ 	.word	0x00000000
        /*00b0*/ 	.short	0x0001
        /*00b2*/ 	.short	0x0008
        /*00b4*/ 	.byte	0x00, 0xf4, 0x21, 0x00


	//----- nvinfo : EIATTR_KPARAM_INFO
	.align		4
.L_33:
        /*00b8*/ 	.byte	0x04, 0x17
        /*00ba*/ 	.short	(.L_35 - .L_34)
.L_34:
        /*00bc*/ 	.word	0x00000000
        /*00c0*/ 	.short	0x0000
        /*00c2*/ 	.short	0x0000
        /*00c4*/ 	.byte	0x00, 0xf4, 0x21, 0x00


	//----- nvinfo : EIATTR_SPARSE_MMA_MASK
	.align		4
.L_35:
        /*00c8*/ 	.byte	0x03, 0x50
        /*00ca*/ 	.short	0x0000


	//----- nvinfo : EIATTR_MAXREG_COUNT
	.align		4
        /*00cc*/ 	.byte	0x03, 0x1b
        /*00ce*/ 	.short	0x00ff


	//----- nvinfo : EIATTR_EXIT_INSTR_OFFSETS
	.align		4
        /*00d0*/ 	.byte	0x04, 0x1c
        /*00d2*/ 	.short	(.L_37 - .L_36)


	//   ....[0]....
.L_36:
        /*00d4*/ 	.word	0x00000750


	//----- nvinfo : EIATTR_REQNTID
	.align		4
.L_37:
        /*00d8*/ 	.byte	0x04, 0x10
        /*00da*/ 	.short	(.L_39 - .L_38)
.L_38:
        /*00dc*/ 	.word	0x00000080
        /*00e0*/ 	.word	0x00000001
        /*00e4*/ 	.word	0x00000001


	//----- nvinfo : EIATTR_CBANK_PARAM_SIZE
	.align		4
.L_39:
        /*00e8*/ 	.byte	0x03, 0x19
        /*00ea*/ 	.short	0x005c


	//----- nvinfo : EIATTR_PARAM_CBANK
	.align		4
        /*00ec*/ 	.byte	0x04, 0x0a
        /*00ee*/ 	.short	(.L_41 - .L_40)
	.align		4
.L_40:
        /*00f0*/ 	.word	index@(.nv.constant0.triton_poi_fused__native_batch_norm_legit_no_training__prelu_kernel_cat_3)
        /*00f4*/ 	.short	0x0210
        /*00f6*/ 	.short	0x005c


	//----- nvinfo : EIATTR_SW_WAR
	.align		4
.L_41:
        /*00f8*/ 	.byte	0x04, 0x36
        /*00fa*/ 	.short	(.L_43 - .L_42)
.L_42:
        /*00fc*/ 	.word	0x00000008
.L_43:


//--------------------- .nv.callgraph             --------------------------
	.section	.nv.callgraph,"",@"SHT_CUDA_CALLGRAPH"
	.align	4
	.sectionentsize	8
	.align		4
        /*0000*/ 	.word	0x00000000
	.align		4
        /*0004*/ 	.word	0xffffffff
	.align		4
        /*0008*/ 	.word	0x00000000
	.align		4
        /*000c*/ 	.word	0xfffffffe
	.align		4
        /*0010*/ 	.word	0x00000000
	.align		4
        /*0014*/ 	.word	0xfffffffd
	.align		4
        /*0018*/ 	.word	0x00000000
	.align		4
        /*001c*/ 	.word	0xfffffffc


//--------------------- .nv.constant4             --------------------------
	.section	.nv.constant4,"a",@progbits
	.align	8
	.align		8
.nv.constant4:
        /*0000*/ 	.dword	_$_str
	.align		8
        /*0008*/ 	.dword	_$_str_$_2


//--------------------- .text.triton_poi_fused__native_batch_norm_legit_no_training__prelu_kernel_cat_3 --------------------------
	.section	.text.triton_poi_fused__native_batch_norm_legit_no_training__prelu_kernel_cat_3,"ax",@progbits
	.align	128
        .global         triton_poi_fused__native_batch_norm_legit_no_training__prelu_kernel_cat_3
        .type           triton_poi_fused__native_batch_norm_legit_no_training__prelu_kernel_cat_3,@function
        .size           triton_poi_fused__native_batch_norm_legit_no_training__prelu_kernel_cat_3,(.L_x_1 - triton_poi_fused__native_batch_norm_legit_no_training__prelu_kernel_cat_3)
        .other          triton_poi_fused__native_batch_norm_legit_no_training__prelu_kernel_cat_3,@"STO_CUDA_ENTRY STV_DEFAULT"
triton_poi_fused__native_batch_norm_legit_no_training__prelu_kernel_cat_3:
.text.triton_poi_fused__native_batch_norm_legit_no_training__prelu_kernel_cat_3:
[----:B------:R-:W-:Y:S01]  /*0000*/  LDC R1, c[0x0][0x28] ;  /* 0x00000a00ff017b82 */ /* 0x000fe20000000800 */
[----:B------:R-:W1:Y:S07]  /*0010*/  S2R R4, SR_TID.X ;  /* 0x0000000000047919 */ /* 0x000e6e0000002100 */
[----:B------:R-:W2:Y:S01]  /*0020*/  LDC.64 R6, c[0x0][0x240] ;  /* 0x00009000ff067b82 */ /* 0x000ea20000000a00 */
[----:B------:R-:W-:Y:S01]  /*0030*/  ULDC.64 UR4, c[0x0][0x208] ;  /* 0x0000820000047ab9 */ /* 0x000fe20000000a00 */
[----:B------:R-:W-:Y:S01]  /*0040*/  ULDC.64 UR6, c[0x0][0x228] ;  /* 0x00008a0000067ab9 */ /* 0x000fe20000000a00 */
[----:B------:R-:W3:Y:S01]  /*0050*/  S2R R3, SR_CTAID.X ;  /* 0x0000000000037919 */ /* 0x000ee20000002500 */
[----:B------:R-:W-:Y:S01]  /*0060*/  ULDC.64 UR8, c[0x0][0x218] ;  /* 0x0000860000087ab9 */ /* 0x000fe20000000a00 */
[----:B------:R-:W-:Y:S01]  /*0070*/  ULDC.64 UR10, c[0x0][0x230] ;  /* 0x00008c00000a7ab9 */ /* 0x000fe20000000a00 */
[----:B------:R-:W-:Y:S01]  /*0080*/  CS2R R20, SRZ ;  /* 0x0000000000147805 */ /* 0x000fe2000001ff00 */
[----:B------:R-:W-:Y:S01]  /*0090*/  IMAD.MOV.U32 R26, RZ, RZ, RZ ;  /* 0x000000ffff1a7224 */ /* 0x000fe200078e00ff */
[----:B------:R-:W4:Y:S01]  /*00a0*/  LDC.64 R18, c[0x0][0x250] ;  /* 0x00009400ff127b82 */ /* 0x000f220000000a00 */
[----:B-1----:R-:W-:-:S05]  /*00b0*/  LOP3.LUT R4, R4, 0x7f, RZ, 0xc0, !PT ;  /* 0x0000007f04047812 */ /* 0x002fca00078ec0ff */
[----:B---3--:R-:W-:-:S05]  /*00c0*/  IMAD R4, R3, 0x80, R4 ;  /* 0x0000008003047824 */ /* 0x008fca00078e0204 */
[----:B------:R-:W-:-:S04]  /*00d0*/  SHF.R.S32.HI R5, RZ, 0x1f, R4 ;  /* 0x0000001fff057819 */ /* 0x000fc80000011404 */
[CC--:B------:R-:W-:Y:S02]  /*00e0*/  LEA.HI R0, R5.reuse, R4.reuse, RZ, 0x8 ;  /* 0x0000000405007211 */ /* 0x0c0fe400078f40ff */
[----:B------:R-:W-:Y:S02]  /*00f0*/  LEA.HI R5, R5, R4, RZ, 0xd ;  /* 0x0000000405057211 */ /* 0x000fe400078f68ff */
[----:B------:R-:W-:Y:S02]  /*0100*/  SHF.R.S32.HI R3, RZ, 0x8, R0 ;  /* 0x00000008ff037819 */ /* 0x000fe40000011400 */
[----:B------:R-:W-:Y:S02]  /*0110*/  LOP3.LUT R9, R0, 0xffffff00, RZ, 0xc0, !PT ;  /* 0xffffff0000097812 */ /* 0x000fe400078ec0ff */
[----:B------:R-:W-:Y:S02]  /*0120*/  LEA.HI R2, R3, R3, RZ, 0x5 ;  /* 0x0000000303027211 */ /* 0x000fe400078f28ff */
[----:B------:R-:W-:Y:S01]  /*0130*/  SHF.R.S32.HI R16, RZ, 0xd, R5 ;  /* 0x0000000dff107819 */ /* 0x000fe20000011405 */
[----:B------:R-:W-:Y:S01]  /*0140*/  IMAD.IADD R9, R4, 0x1, -R9 ;  /* 0x0000000104097824 */ /* 0x000fe200078e0a09 */
[----:B------:R-:W-:-:S03]  /*0150*/  LOP3.LUT R2, R2, 0xffffffe0, RZ, 0xc0, !PT ;  /* 0xffffffe002027812 */ /* 0x000fc600078ec0ff */
[----:B------:R-:W-:Y:S02]  /*0160*/  IMAD R9, R16, 0x800, R9 ;  /* 0x0000080010097824 */ /* 0x000fe400078e0209 */
[----:B------:R-:W-:-:S03]  /*0170*/  IMAD.IADD R3, R3, 0x1, -R2 ;  /* 0x0000000103037824 */ /* 0x000fc600078e0a02 */
[----:B------:R-:W-:Y:S01]  /*0180*/  SHF.R.S32.HI R11, RZ, 0x1f, R9 ;  /* 0x0000001fff0b7819 */ /* 0x000fe20000011409 */
[C---:B------:R-:W-:Y:S01]  /*0190*/  IMAD.SHL.U32 R0, R3.reuse, 0x100, RZ ;  /* 0x0000010003007824 */ /* 0x040fe200078e00ff */
[C---:B------:R-:W-:Y:S01]  /*01a0*/  LOP3.LUT R8, R3.reuse, 0xfffffff8, RZ, 0xc0, !PT ;  /* 0xfffffff803087812 */ /* 0x040fe200078ec0ff */
[----:B--2---:R-:W-:-:S03]  /*01b0*/  IMAD.WIDE R12, R3, 0x4, R6 ;  /* 0x00000004030c7825 */ /* 0x004fc600078e0206 */
[----:B------:R-:W-:Y:S02]  /*01c0*/  IADD3 R2, P2, R0, R9, RZ ;  /* 0x0000000900027210 */ /* 0x000fe40007f5e0ff */
[----:B------:R-:W-:Y:S02]  /*01d0*/  ISETP.NE.AND P1, PT, R8, 0x10, PT ;  /* 0x000000100800780c */ /* 0x000fe40003f25270 */
[----:B------:R-:W-:Y:S01]  /*01e0*/  LEA.HI.X.SX32 R11, R0, R11, 0x1, P2 ;  /* 0x0000000b000b7211 */ /* 0x000fe200010f0eff */
[C---:B------:R-:W-:Y:S01]  /*01f0*/  IMAD.SHL.U32 R24, R2.reuse, 0x4, RZ ;  /* 0x0000000402187824 */ /* 0x040fe200078e00ff */
[----:B------:R1:W2:Y:S01]  /*0200*/  LDG.E.EL R0, desc[UR4][R12.64] ;  /* 0x000000040c007981 */ /* 0x0002a2000c2e1900 */
[----:B------:R-:W-:Y:S02]  /*0210*/  ISETP.GT.AND P2, PT, R3, 0x17, PT ;  /* 0x000000170300780c */ /* 0x000fe40003f44270 */
[----:B------:R-:W-:Y:S02]  /*0220*/  SHF.L.U64.HI R2, R2, 0x2, R11 ;  /* 0x0000000202027819 */ /* 0x000fe4000001020b */
[----:B------:R-:W-:-:S02]  /*0230*/  IADD3 R14, P3, R24, UR6, RZ ;  /* 0x00000006180e7c10 */ /* 0x000fc4000ff7e0ff */
[----:B------:R-:W-:Y:S02]  /*0240*/  CS2R R6, SRZ ;  /* 0x0000000000067805 */ /* 0x000fe4000001ff00 */
[----:B------:R-:W-:Y:S02]  /*0250*/  ISETP.NE.AND P0, PT, R8, 0x8, PT ;  /* 0x000000080800780c */ /* 0x000fe40003f05270 */
[----:B------:R-:W-:Y:S02]  /*0260*/  CS2R R8, SRZ ;  /* 0x0000000000087805 */ /* 0x000fe4000001ff00 */
[----:B------:R-:W-:Y:S01]  /*0270*/  IADD3.X R15, R2, UR7, RZ, P3, !PT ;  /* 0x00000007020f7c10 */ /* 0x000fe20009ffe4ff */
[----:B------:R-:W-:Y:S01]  /*0280*/  ULDC.64 UR6, c[0x0][0x220] ;  /* 0x0000880000067ab9 */ /* 0x000fe20000000a00 */
[----:B------:R-:W-:Y:S01]  /*0290*/  IADD3 R10, P4, R24, UR8, RZ ;  /* 0x00000008180a7c10 */ /* 0x000fe2000ff9e0ff */
[----:B-1----:R-:W1:Y:S01]  /*02a0*/  LDC.64 R12, c[0x0][0x218] ;  /* 0x00008600ff0c7b82 */ /* 0x002e620000000a00 */
[----:B------:R-:W-:Y:S01]  /*02b0*/  IADD3 R22, P3, R24, UR6, RZ ;  /* 0x0000000618167c10 */ /* 0x000fe2000ff7e0ff */
[----:B------:R-:W3:Y:S01]  /*02c0*/  @!P1 LDG.E R7, desc[UR4][R14.64+-0x4000] ;  /* 0xffc000040e079981 */ /* 0x000ee2000c1e1900 */
[----:B------:R-:W-:-:S02]  /*02d0*/  IADD3 R24, P5, R24, UR10, RZ ;  /* 0x0000000a18187c10 */ /* 0x000fc4000ffbe0ff */
[----:B------:R-:W-:Y:S01]  /*02e0*/  IADD3.X R23, R2, UR7, RZ, P3, !PT ;  /* 0x0000000702177c10 */ /* 0x000fe20009ffe4ff */
[----:B------:R5:W3:Y:S01]  /*02f0*/  @P2 LDG.E R8, desc[UR4][R14.64+-0x6000] ;  /* 0xffa000040e082981 */ /* 0x000ae2000c1e1900 */
[----:B------:R-:W-:Y:S02]  /*0300*/  IADD3.X R11, R2, UR9, RZ, P4, !PT ;  /* 0x00000009020b7c10 */ /* 0x000fe4000a7fe4ff */
[----:B------:R-:W-:Y:S01]  /*0310*/  IADD3.X R25, R2, UR11, RZ, P5, !PT ;  /* 0x0000000b02197c10 */ /* 0x000fe2000affe4ff */
[----:B------:R-:W-:Y:S01]  /*0320*/  IMAD.MOV.U32 R2, RZ, RZ, RZ ;  /* 0x000000ffff027224 */ /* 0x000fe200078e00ff */
[----:B------:R-:W3:Y:S04]  /*0330*/  @!P1 LDG.E R9, desc[UR4][R22.64+-0x4000] ;  /* 0xffc0000416099981 */ /* 0x000ee8000c1e1900 */
[----:B------:R-:W3:Y:S01]  /*0340*/  @P2 LDG.E R21, desc[UR4][R10.64+-0x6000] ;  /* 0xffa000040a152981 */ /* 0x000ee2000c1e1900 */
[----:B-----5:R-:W-:-:S03]  /*0350*/  LOP3.LUT R15, R5, 0xffffe000, RZ, 0xc0, !PT ;  /* 0xffffe000050f7812 */ /* 0x020fc600078ec0ff */
[----:B------:R-:W5:Y:S02]  /*0360*/  @P2 LDG.E R2, desc[UR4][R22.64+-0x6000] ;  /* 0xffa0000416022981 */ /* 0x000f64000c1e1900 */
[----:B------:R-:W-:Y:S02]  /*0370*/  IMAD.IADD R17, R4, 0x1, -R15 ;  /* 0x0000000104117824 */ /* 0x000fe400078e0a0f */
[----:B------:R-:W4:Y:S01]  /*0380*/  LDC.64 R14, c[0x0][0x238] ;  /* 0x00008e00ff0e7b82 */ /* 0x000f220000000a00 */
[----:B------:R-:W-:Y:S01]  /*0390*/  ISETP.GE.AND P4, PT, R3, 0x8, PT ;  /* 0x000000080300780c */ /* 0x000fe20003f86270 */
[----:B------:R-:W-:Y:S01]  /*03a0*/  IMAD R27, R16, 0x800, R17 ;  /* 0x00000800101b7824 */ /* 0x000fe200078e0211 */
[----:B------:R-:W5:Y:S01]  /*03b0*/  @!P1 LDG.E R20, desc[UR4][R10.64+-0x4000] ;  /* 0xffc000040a149981 */ /* 0x000f62000c1e1900 */
[----:B------:R-:W-:-:S03]  /*03c0*/  IMAD.MOV.U32 R5, RZ, RZ, RZ ;  /* 0x000000ffff057224 */ /* 0x000fc600078e00ff */
[----:B------:R1:W5:Y:S01]  /*03d0*/  @P2 LDG.E R6, desc[UR4][R24.64+-0x6000] ;  /* 0xffa0000418062981 */ /* 0x000362000c1e1900 */
[----:B------:R-:W4:Y:S01]  /*03e0*/  LDC.64 R16, c[0x0][0x248] ;  /* 0x00009200ff107b82 */ /* 0x000f220000000a00 */
[----:B-1----:R-:W-:Y:S02]  /*03f0*/  IMAD.WIDE R12, R27, 0x4, R12 ;  /* 0x000000041b0c7825 */ /* 0x002fe400078e020c */
[----:B------:R-:W5:Y:S02]  /*0400*/  @!P0 LDG.E R5, desc[UR4][R22.64+-0x2000] ;  /* 0xffe0000416058981 */ /* 0x000f64000c1e1900 */
[----:B------:R-:W-:Y:S02]  /*0410*/  IMAD.MOV.U32 R27, RZ, RZ, RZ ;  /* 0x000000ffff1b7224 */ /* 0x000fe400078e00ff */
[----:B------:R5:W5:Y:S01]  /*0420*/  @!P0 LDG.E R26, desc[UR4][R10.64+-0x2000] ;  /* 0xffe000040a1a8981 */ /* 0x000b62000c1e1900 */
[----:B------:R-:W1:Y:S03]  /*0430*/  LDC.64 R24, c[0x0][0x258] ;  /* 0x00009600ff187b82 */ /* 0x000e660000000a00 */
[----:B------:R-:W5:Y:S01]  /*0440*/  @!P4 LDG.E R27, desc[UR4][R12.64] ;  /* 0x000000040c1bc981 */ /* 0x000f62000c1e1900 */
[----:B0---4-:R-:W-:-:S04]  /*0450*/  IMAD.WIDE R14, R3, 0x4, R14 ;  /* 0x00000004030e7825 */ /* 0x011fc800078e020e */
[C---:B------:R-:W-:Y:S02]  /*0460*/  IMAD.WIDE R18, R3.reuse, 0x4, R18 ;  /* 0x0000000403127825 */ /* 0x040fe400078e0212 */
[----:B------:R-:W4:Y:S02]  /*0470*/  LDG.E.EL R14, desc[UR4][R14.64] ;  /* 0x000000040e0e7981 */ /* 0x000f24000c2e1900 */
[C---:B------:R-:W-:Y:S02]  /*0480*/  IMAD.WIDE R16, R3.reuse, 0x4, R16 ;  /* 0x0000000403107825 */ /* 0x040fe400078e0210 */
[----:B------:R-:W4:Y:S04]  /*0490*/  LDG.E.EL R19, desc[UR4][R18.64] ;  /* 0x0000000412137981 */ /* 0x000f28000c2e1900 */
[----:B------:R-:W4:Y:S01]  /*04a0*/  LDG.E.EL R16, desc[UR4][R16.64] ;  /* 0x0000000410107981 */ /* 0x000f22000c2e1900 */
[----:B-1----:R-:W-:-:S06]  /*04b0*/  IMAD.WIDE R24, R3, 0x4, R24 ;  /* 0x0000000403187825 */ /* 0x002fcc00078e0218 */
[----:B------:R-:W4:Y:S01]  /*04c0*/  LDG.E.EL R24, desc[UR4][R24.64] ;  /* 0x0000000418187981 */ /* 0x000f22000c2e1900 */
[----:B--2---:R-:W-:-:S06]  /*04d0*/  FADD R0, R0, 9.9999997473787516356e-06 ;  /* 0x3727c5ac00007421 */ /* 0x004fcc0000000000 */
[----:B------:R-:W0:Y:S02]  /*04e0*/  MUFU.SQRT R0, R0 ;  /* 0x0000000000007308 */ /* 0x000e240000002000 */
[C---:B0-----:R-:W-:Y:S02]  /*04f0*/  FSETP.GT.AND P3, PT, R0.reuse, 8.50705917302346158658e+37, PT ;  /* 0x7e8000000000780b */ /* 0x041fe40003f64000 */
[----:B------:R-:W-:Y:S02]  /*0500*/  FSETP.GEU.AND P5, PT, R0, 1.175494350822287508e-38, PT ;  /* 0x008000000000780b */ /* 0x000fe40003fae000 */
[----:B---3--:R-:W-:Y:S02]  /*0510*/  SEL R21, R21, RZ, P2 ;  /* 0x000000ff15157207 */ /* 0x008fe40001000000 */
[----:B-----5:R-:W-:Y:S02]  /*0520*/  SEL R10, R2, RZ, P2 ;  /* 0x000000ff020a7207 */ /* 0x020fe40001000000 */
[----:B------:R-:W-:-:S05]  /*0530*/  SEL R8, R8, RZ, P2 ;  /* 0x000000ff08087207 */ /* 0x000fca0001000000 */
[----:B------:R-:W-:Y:S01]  /*0540*/  @P3 FMUL R0, R0, 0.25 ;  /* 0x3e80000000003820 */ /* 0x000fe20000400000 */
[----:B------:R-:W-:Y:S01]  /*0550*/  FADD R21, R10, R21 ;  /* 0x000000150a157221 */ /* 0x000fe20000000000 */
[----:B------:R-:W-:Y:S02]  /*0560*/  SEL R2, R9, RZ, !P1 ;  /* 0x000000ff09027207 */ /* 0x000fe40004800000 */
[----:B------:R-:W-:Y:S01]  /*0570*/  @!P5 FMUL R0, R0, 16777216 ;  /* 0x4b8000000000d820 */ /* 0x000fe20000400000 */
[----:B------:R-:W-:Y:S01]  /*0580*/  SEL R3, R20, RZ, !P1 ;  /* 0x000000ff14037207 */ /* 0x000fe20004800000 */
[----:B------:R-:W-:Y:S01]  /*0590*/  FADD R21, R8, R21 ;  /* 0x0000001508157221 */ /* 0x000fe20000000000 */
[----:B------:R-:W-:Y:S02]  /*05a0*/  SEL R6, R6, RZ, P2 ;  /* 0x000000ff06067207 */ /* 0x000fe40001000000 */
[----:B------:R-:W-:Y:S01]  /*05b0*/  SEL R7, R7, RZ, !P1 ;  /* 0x000000ff07077207 */ /* 0x000fe20004800000 */
[----:B------:R-:W-:Y:S01]  /*05c0*/  FADD R2, R2, R3 ;  /* 0x0000000302027221 */ /* 0x000fe20000000000 */
[----:B------:R-:W-:-:S02]  /*05d0*/  IMAD.MOV.U32 R3, RZ, RZ, 0x3e800000 ;  /* 0x3e800000ff037424 */ /* 0x000fc400078e00ff */
[----:B------:R-:W-:Y:S01]  /*05e0*/  FADD R21, R6, R21 ;  /* 0x0000001506157221 */ /* 0x000fe20000000000 */
[----:B------:R-:W0:Y:S01]  /*05f0*/  MUFU.RCP R0, R0 ;  /* 0x0000000000007308 */ /* 0x000e220000001000 */
[----:B------:R-:W-:Y:S02]  /*0600*/  SEL R5, R5, RZ, !P0 ;  /* 0x000000ff05057207 */ /* 0x000fe40004000000 */
[----:B------:R-:W-:Y:S01]  /*0610*/  SEL R26, R26, RZ, !P0 ;  /* 0x000000ff1a1a7207 */ /* 0x000fe20004000000 */
[----:B------:R-:W-:Y:S01]  /*0620*/  FADD R2, R7, R2 ;  /* 0x0000000207027221 */ /* 0x000fe20000000000 */
[----:B------:R-:W-:Y:S01]  /*0630*/  @P1 FSEL R2, R21, RZ, P2 ;  /* 0x000000ff15021208 */ /* 0x000fe20001000000 */
[----:B------:R-:W1:Y:S01]  /*0640*/  LDC.64 R6, c[0x0][0x210] ;  /* 0x00008400ff067b82 */ /* 0x000e620000000a00 */
[----:B------:R-:W-:Y:S01]  /*0650*/  FSEL R3, R3, 1, P3 ;  /* 0x3f80000003037808 */ /* 0x000fe20001800000 */
[----:B------:R-:W-:Y:S01]  /*0660*/  @!P0 FADD R2, R5, R26 ;  /* 0x0000001a05028221 */ /* 0x000fe20000000000 */
[----:B------:R-:W-:-:S03]  /*0670*/  SEL R9, R27, RZ, !P4 ;  /* 0x000000ff1b097207 */ /* 0x000fc60006000000 */
[----:B------:R-:W-:Y:S01]  /*0680*/  @!P5 FMUL R3, R3, 16777216 ;  /* 0x4b8000000303d820 */ /* 0x000fe20000400000 */
[----:B------:R-:W-:-:S03]  /*0690*/  FSEL R9, R9, R2, !P4 ;  /* 0x0000000209097208 */ /* 0x000fc60006000000 */
[----:B0-----:R-:W-:Y:S02]  /*06a0*/  FMUL R5, R0, R3 ;  /* 0x0000000300057220 */ /* 0x001fe40000400000 */
[----:B----4-:R-:W-:Y:S01]  /*06b0*/  FADD R14, -R14, R9 ;  /* 0x000000090e0e7221 */ /* 0x010fe20000000100 */
[----:B------:R-:W0:Y:S03]  /*06c0*/  LDC.64 R2, c[0x0][0x260] ;  /* 0x00009800ff027b82 */ /* 0x000e260000000a00 */
[----:B------:R-:W-:-:S04]  /*06d0*/  FMUL R5, R14, R5 ;  /* 0x000000050e057220 */ /* 0x000fc80000400000 */
[----:B------:R-:W-:-:S05]  /*06e0*/  FFMA R19, R16, R5, R19 ;  /* 0x0000000510137223 */ /* 0x000fca0000000013 */
[----:B------:R-:W-:Y:S01]  /*06f0*/  FSETP.GT.AND P0, PT, R19, RZ, PT ;  /* 0x000000ff1300720b */ /* 0x000fe20003f04000 */
[----:B0-----:R-:W-:-:S12]  /*0700*/  IMAD.WIDE R2, R4, 0x4, R2 ;  /* 0x0000000404027825 */ /* 0x001fd800078e0202 */
[----:B------:R-:W-:Y:S01]  /*0710*/  @!P0 FMUL R19, R24, R19 ;  /* 0x0000001318138220 */ /* 0x000fe20000400000 */
[----:B-1----:R-:W-:Y:S01]  /*0720*/  IMAD.WIDE R4, R4, 0x4, R6 ;  /* 0x0000000404047825 */ /* 0x002fe200078e0206 */
[----:B------:R-:W-:Y:S04]  /*0730*/  STG.E desc[UR4][R2.64], R9 ;  /* 0x0000000902007986 */ /* 0x000fe8000c101904 */
[----:B------:R-:W-:Y:S01]  /*0740*/  STG.E desc[UR4][R4.64], R19 ;  /* 0x0000001304007986 */ /* 0x000fe2000c101904 */
[----:B------:R-:W-:Y:S05]  /*0750*/  EXIT ;  /* 0x000000000000794d */ /* 0x000fea0003800000 */
.L_x_0:
[----:B------:R-:W-:-:S00]  /*0760*/  BRA `(.L_x_0) ;  /* 0xfffffffc00fc7947 */ /* 0x000fc0000383ffff */
[----:B------:R-:W-:-:S00]  /*0770*/  NOP ;  /* 0x0000000000007918 */ /* 0x000fc00000000000 */
        /* <DEDUP_REMOVED lines=8> */
.L_x_1:


//--------------------- .nv.global.init           --------------------------
	.section	.nv.global.init,"aw",@progbits
.nv.global.init:
	.type		_$_str,@object
	.size		_$_str,(_$_str_$_2 - _$_str)
_$_str:
        /*0000*/ 	.byte	0x5f, 0x5f, 0x43, 0x55, 0x44, 0x41, 0x5f, 0x46, 0x54, 0x5a, 0x00
	.type		_$_str_$_2,@object
	.size		_$_str_$_2,(.L_1 - _$_str_$_2)
_$_str_$_2:
        /*000b*/ 	.byte	0x5f, 0x5f, 0x43, 0x55, 0x44, 0x41, 0x5f, 0x50, 0x52, 0x45, 0x43, 0x5f, 0x53, 0x51, 0x52, 0x54
        /*001b*/ 	.byte	0x00
.L_1:


//--------------------- .nv.constant0.triton_poi_fused__native_batch_norm_legit_no_training__prelu_kernel_cat_3 --------------------------
	.section	.nv.constant0.triton_poi_fused__native_batch_norm_legit_no_training__prelu_kernel_cat_3,"a",@progbits
	.sectionflags	@""
	.align	4
.nv.constant0.triton_poi_fused__native_batch_norm_legit_no_training__prelu_kernel_cat_3:
	.zero		620
